//
// Generated by NVIDIA NVVM Compiler
//
// Compiler Build ID: CL-36424714
// Cuda compilation tools, release 13.0, V13.0.88
// Based on NVVM 20.0.0
//

.version 9.0
.target sm_100
.address_size 64

	// .globl	_Z15matrix_multiplyPfS_S_

.visible .entry _Z15matrix_multiplyPfS_S_(
	.param .u64 .ptr .align 1 _Z15matrix_multiplyPfS_S__param_0,
	.param .u64 .ptr .align 1 _Z15matrix_multiplyPfS_S__param_1,
	.param .u64 .ptr .align 1 _Z15matrix_multiplyPfS_S__param_2
)
{
	.reg .pred 	%p<5>;
	.reg .b32 	%r<26>;
	.reg .b32 	%f<28>;
	.reg .b64 	%rd<31>;

	ld.param.u64 	%rd12, [_Z15matrix_multiplyPfS_S__param_0];
	ld.param.u64 	%rd13, [_Z15matrix_multiplyPfS_S__param_1];
	ld.param.u64 	%rd14, [_Z15matrix_multiplyPfS_S__param_2];
	mov.u32 	%r7, %ctaid.x;
	mov.u32 	%r8, %ntid.x;
	mov.u32 	%r9, %tid.x;
	mad.lo.s32 	%r10, %r7, %r8, %r9;
	mov.u32 	%r11, %ctaid.y;
	mov.u32 	%r12, %ntid.y;
	mov.u32 	%r13, %tid.y;
	mad.lo.s32 	%r14, %r11, %r12, %r13;
	mul.lo.s32 	%r2, %r10, 1000;
	setp.gt.s32 	%p1, %r10, 999;
	setp.gt.u32 	%p2, %r14, 999;
	or.pred  	%p3, %p1, %p2;
	@%p3 bra 	$L__BB0_4;
	add.s32 	%r16, %r14, 1000;
	mul.wide.u32 	%rd1, %r16, 4;
	add.s32 	%r17, %r14, 2000;
	mul.wide.u32 	%rd2, %r17, 4;
	add.s32 	%r18, %r14, 3000;
	mul.wide.u32 	%rd3, %r18, 4;
	add.s32 	%r19, %r14, 4000;
	mul.wide.u32 	%rd4, %r19, 4;
	add.s32 	%r20, %r14, 5000;
	mul.wide.u32 	%rd5, %r20, 4;
	add.s32 	%r21, %r14, 6000;
	mul.wide.u32 	%rd6, %r21, 4;
	add.s32 	%r22, %r14, 7000;
	mul.wide.u32 	%rd7, %r22, 4;
	cvta.to.global.u64 	%rd15, %rd12;
	add.s64 	%rd8, %rd15, 16;
	cvta.to.global.u64 	%rd30, %rd13;
	mov.f32 	%f27, 0f00000000;
	mov.b32 	%r25, 0;
	mov.u32 	%r24, %r2;
$L__BB0_2:
	mul.wide.s32 	%rd16, %r24, 4;
	add.s64 	%rd17, %rd8, %rd16;
	ld.global.f32 	%f4, [%rd17+-16];
	mul.wide.u32 	%rd18, %r14, 4;
	add.s64 	%rd19, %rd30, %rd18;
	ld.global.f32 	%f5, [%rd19];
	fma.rn.f32 	%f6, %f4, %f5, %f27;
	ld.global.f32 	%f7, [%rd17+-12];
	add.s64 	%rd20, %rd30, %rd1;
	ld.global.f32 	%f8, [%rd20];
	fma.rn.f32 	%f9, %f7, %f8, %f6;
	ld.global.f32 	%f10, [%rd17+-8];
	add.s64 	%rd21, %rd30, %rd2;
	ld.global.f32 	%f11, [%rd21];
	fma.rn.f32 	%f12, %f10, %f11, %f9;
	ld.global.f32 	%f13, [%rd17+-4];
	add.s64 	%rd22, %rd30, %rd3;
	ld.global.f32 	%f14, [%rd22];
	fma.rn.f32 	%f15, %f13, %f14, %f12;
	ld.global.f32 	%f16, [%rd17];
	add.s64 	%rd23, %rd30, %rd4;
	ld.global.f32 	%f17, [%rd23];
	fma.rn.f32 	%f18, %f16, %f17, %f15;
	ld.global.f32 	%f19, [%rd17+4];
	add.s64 	%rd24, %rd30, %rd5;
	ld.global.f32 	%f20, [%rd24];
	fma.rn.f32 	%f21, %f19, %f20, %f18;
	ld.global.f32 	%f22, [%rd17+8];
	add.s64 	%rd25, %rd30, %rd6;
	ld.global.f32 	%f23, [%rd25];
	fma.rn.f32 	%f24, %f22, %f23, %f21;
	ld.global.f32 	%f25, [%rd17+12];
	add.s64 	%rd26, %rd30, %rd7;
	ld.global.f32 	%f26, [%rd26];
	fma.rn.f32 	%f27, %f25, %f26, %f24;
	add.s32 	%r25, %r25, 8;
	add.s64 	%rd30, %rd30, 32000;
	add.s32 	%r24, %r24, 8;
	setp.ne.s32 	%p4, %r25, 1000;
	@%p4 bra 	$L__BB0_2;
	add.s32 	%r23, %r2, %r14;
	cvta.to.global.u64 	%rd27, %rd14;
	mul.wide.s32 	%rd28, %r23, 4;
	add.s64 	%rd29, %rd27, %rd28;
	st.global.f32 	[%rd29], %f27;
$L__BB0_4:
	ret;

}


// ===== COMPILED SASS (sm_100) =====

	.target	sm_100

	.elftype	@"ET_EXEC"


//--------------------- .note.nv.tkinfo           --------------------------
	.section	.note.nv.tkinfo,"",@"SHT_NOTE"
	.sectionflags	@"SHF_NOTE_NV_TKINFO"
	.tkinfo
        /*0018*/ 	.word	0x00000002
        /*0030*/ 	.string	""
        /*0030*/ 	.string	"ptxas"
        /*0030*/ 	.string	"Cuda compilation tools, release 13.0, V13.0.88"
        /*0030*/ 	.string	"Build cuda_13.0.r13.0/compiler.36424714_0"
        /*0030*/ 	.string	"-arch sm_100 -m 64 "



//--------------------- .note.nv.cuinfo           --------------------------
	.section	.note.nv.cuinfo,"",@"SHT_NOTE"
	.sectionflags	@"SHF_NOTE_NV_CUINFO"
        /*0018*/ 	.short	0x0002
        /*001a*/ 	.short	0x0064
        /*001c*/ 	.short	0x0082
	.zero		2


//--------------------- .nv.info                  --------------------------
	.section	.nv.info,"",@"SHT_CUDA_INFO"
	.align	4


	//----- nvinfo : EIATTR_REGCOUNT
	.align		4
        /*0000*/ 	.byte	0x04, 0x2f
        /*0002*/ 	.short	(.L_1 - .L_0)
	.align		4
.L_0:
        /*0004*/ 	.word	index@(_Z15matrix_multiplyPfS_S_)
        /*0008*/ 	.word	0x00000028


	//----- nvinfo : EIATTR_FRAME_SIZE
	.align		4
.L_1:
        /*000c*/ 	.byte	0x04, 0x11
        /*000e*/ 	.short	(.L_3 - .L_2)
	.align		4
.L_2:
        /*0010*/ 	.word	index@(_Z15matrix_multiplyPfS_S_)
        /*0014*/ 	.word	0x00000000


	//----- nvinfo : EIATTR_MIN_STACK_SIZE
	.align		4
.L_3:
        /*0018*/ 	.byte	0x04, 0x12
        /*001a*/ 	.short	(.L_5 - .L_4)
	.align		4
.L_4:
        /*001c*/ 	.word	index@(_Z15matrix_multiplyPfS_S_)
        /*0020*/ 	.word	0x00000000
.L_5:


//--------------------- .nv.compat                --------------------------
	.section	.nv.compat,"",@"SHT_CUDA_COMPAT_INFO"
	.align	4
        /*0000*/ 	.byte	0x02, 0x09, 0x00, 0x00, 0x02, 0x02, 0x01, 0x00, 0x02, 0x05, 0x05, 0x00, 0x03, 0x07, 0x01, 0x01
        /*0010*/ 	.byte	0x02, 0x03, 0x00, 0x00, 0x02, 0x06, 0x01, 0x00, 0x04, 0x0b, 0x08, 0x00, 0x09, 0x00, 0x00, 0x00
        /*0020*/ 	.byte	0x00, 0x00, 0x00, 0x00


//--------------------- .nv.info._Z15matrix_multiplyPfS_S_ --------------------------
	.section	.nv.info._Z15matrix_multiplyPfS_S_,"",@"SHT_CUDA_INFO"
	.sectionflags	@""
	.align	4


	//----- nvinfo : EIATTR_CUDA_API_VERSION
	.align		4
        /*0000*/ 	.byte	0x04, 0x37
        /*0002*/ 	.short	(.L_7 - .L_6)
.L_6:
        /*0004*/ 	.word	0x00000082


	//----- nvinfo : EIATTR_KPARAM_INFO
	.align		4
.L_7:
        /*0008*/ 	.byte	0x04, 0x17
        /*000a*/ 	.short	(.L_9 - .L_8)
.L_8:
        /*000c*/ 	.word	0x00000000
        /*0010*/ 	.short	0x0002
        /*0012*/ 	.short	0x0010
        /*0014*/ 	.byte	0x00, 0xf5, 0x21, 0x00


	//----- nvinfo : EIATTR_KPARAM_INFO
	.align		4
.L_9:
        /*0018*/ 	.byte	0x04, 0x17
        /*001a*/ 	.short	(.L_11 - .L_10)
.L_10:
        /*001c*/ 	.word	0x00000000
        /*0020*/ 	.short	0x0001
        /*0022*/ 	.short	0x0008
        /*0024*/ 	.byte	0x00, 0xf5, 0x21, 0x00


	//----- nvinfo : EIATTR_KPARAM_INFO
	.align		4
.L_11:
        /*0028*/ 	.byte	0x04, 0x17
        /*002a*/ 	.short	(.L_13 - .L_12)
.L_12:
        /*002c*/ 	.word	0x00000000
        /*0030*/ 	.short	0x0000
        /*0032*/ 	.short	0x0000
        /*0034*/ 	.byte	0x00, 0xf5, 0x21, 0x00


	//----- nvinfo : EIATTR_SPARSE_MMA_MASK
	.align		4
.L_13:
        /*0038*/ 	.byte	0x03, 0x50
        /*003a*/ 	.short	0x0000


	//----- nvinfo : EIATTR_MAXREG_COUNT
	.align		4
        /*003c*/ 	.byte	0x03, 0x1b
        /*003e*/ 	.short	0x00ff


	//----- nvinfo : EIATTR_MERCURY_ISA_VERSION
	.align		4
        /*0040*/ 	.byte	0x03, 0x5f
        /*0042*/ 	.short	0x0101


	//----- nvinfo : EIATTR_VRC_CTA_INIT_COUNT
	.align		4
        /*0044*/ 	.byte	0x02, 0x4a
	.zero		1
	.zero		1


	//----- nvinfo : EIATTR_EXIT_INSTR_OFFSETS
	.align		4
        /*0048*/ 	.byte	0x04, 0x1c
        /*004a*/ 	.short	(.L_15 - .L_14)


	//   ....[0]....
.L_14:
        /*004c*/ 	.word	0x000000b0


	//   ....[1]....
        /*0050*/ 	.word	0x00000d00


	//----- nvinfo : EIATTR_CBANK_PARAM_SIZE
	.align		4
.L_15:
        /*0054*/ 	.byte	0x03, 0x19
        /*0056*/ 	.short	0x0018


	//----- nvinfo : EIATTR_PARAM_CBANK
	.align		4
        /*0058*/ 	.byte	0x04, 0x0a
        /*005a*/ 	.short	(.L_17 - .L_16)
	.align		4
.L_16:
        /*005c*/ 	.word	index@(.nv.constant0._Z15matrix_multiplyPfS_S_)
        /*0060*/ 	.short	0x0380
        /*0062*/ 	.short	0x0018


	//----- nvinfo : EIATTR_SW_WAR
	.align		4
.L_17:
        /*0064*/ 	.byte	0x04, 0x36
        /*0066*/ 	.short	(.L_19 - .L_18)
.L_18:
        /*0068*/ 	.word	0x00000008
.L_19:


//--------------------- .nv.callgraph             --------------------------
	.section	.nv.callgraph,"",@"SHT_CUDA_CALLGRAPH"
	.align	4
	.sectionentsize	8
	.align		4
        /*0000*/ 	.word	0x00000000
	.align		4
        /*0004*/ 	.word	0xffffffff
	.align		4
        /*0008*/ 	.word	0x00000000
	.align		4
        /*000c*/ 	.word	0xfffffffe
	.align		4
        /*0010*/ 	.word	0x00000000
	.align		4
        /*0014*/ 	.word	0xfffffffd
	.align		4
        /*0018*/ 	.word	0x00000000
	.align		4
        /*001c*/ 	.word	0xfffffffc


//--------------------- .text._Z15matrix_multiplyPfS_S_ --------------------------
	.section	.text._Z15matrix_multiplyPfS_S_,"ax",@progbits
	.align	128
        .global         _Z15matrix_multiplyPfS_S_
        .type           _Z15matrix_multiplyPfS_S_,@function
        .size           _Z15matrix_multiplyPfS_S_,(.L_x_2 - _Z15matrix_multiplyPfS_S_)
        .other          _Z15matrix_multiplyPfS_S_,@"STO_CUDA_ENTRY STV_DEFAULT"
_Z15matrix_multiplyPfS_S_:
.text._Z15matrix_multiplyPfS_S_:
[----:B------:R-:W-:Y:S01]  /*0000*/  LDC R1, c[0x0][0x37c] ;  /* 0x0000df00ff017b82 */ /* 0x000fe20000000800 */
[----:B------:R-:W0:Y:S07]  /*0010*/  S2R R5, SR_TID.Y ;  /* 0x0000000000057919 */ /* 0x000e2e0000002200 */
[----:B------:R-:W1:Y:S01]  /*0020*/  LDC R3, c[0x0][0x360] ;  /* 0x0000d800ff037b82 */ /* 0x000e620000000800 */
[----:B------:R-:W1:Y:S07]  /*0030*/  S2R R2, SR_TID.X ;  /* 0x0000000000027919 */ /* 0x000e6e0000002100 */
[----:B------:R-:W0:Y:S08]  /*0040*/  S2UR UR5, SR_CTAID.Y ;  /* 0x00000000000579c3 */ /* 0x000e300000002600 */
[----:B------:R-:W0:Y:S08]  /*0050*/  LDC R0, c[0x0][0x364] ;  /* 0x0000d900ff007b82 */ /* 0x000e300000000800 */
[----:B------:R-:W1:Y:S01]  /*0060*/  S2UR UR4, SR_CTAID.X ;  /* 0x00000000000479c3 */ /* 0x000e620000002500 */
[----:B0-----:R-:W-:-:S05]  /*0070*/  IMAD R0, R0, UR5, R5 ;  /* 0x0000000500007c24 */ /* 0x001fca000f8e0205 */
[----:B------:R-:W-:Y:S01]  /*0080*/  ISETP.GT.U32.AND P0, PT, R0, 0x3e7, PT ;  /* 0x000003e70000780c */ /* 0x000fe20003f04070 */
[----:B-1----:R-:W-:-:S05]  /*0090*/  IMAD R3, R3, UR4, R2 ;  /* 0x0000000403037c24 */ /* 0x002fca000f8e0202 */
[----:B------:R-:W-:-:S13]  /*00a0*/  ISETP.GT.OR P0, PT, R3, 0x3e7, P0 ;  /* 0x000003e70300780c */ /* 0x000fda0000704670 */
[----:B------:R-:W-:Y:S05]  /*00b0*/  @P0 EXIT ;  /* 0x000000000000094d */ /* 0x000fea0003800000 */
[----:B------:R-:W0:Y:S01]  /*00c0*/  LDCU.64 UR6, c[0x0][0x380] ;  /* 0x00007000ff0677ac */ /* 0x000e220008000a00 */
[----:B------:R-:W-:Y:S02]  /*00d0*/  IMAD R3, R3, 0x3e8, RZ ;  /* 0x000003e803037824 */ /* 0x000fe400078e02ff */
[----:B------:R-:W-:Y:S01]  /*00e0*/  HFMA2 R12, -RZ, RZ, 0, 0 ;  /* 0x00000000ff0c7431 */ /* 0x000fe200000001ff */
[C---:B------:R-:W-:Y:S01]  /*00f0*/  IADD3 R2, PT, PT, R0.reuse, 0x3e8, RZ ;  /* 0x000003e800027810 */ /* 0x040fe20007ffe0ff */
[----:B------:R-:W1:Y:S01]  /*0100*/  LDCU.64 UR10, c[0x0][0x358] ;  /* 0x00006b00ff0a77ac */ /* 0x000e620008000a00 */
[C---:B------:R-:W-:Y:S02]  /*0110*/  IADD3 R4, PT, PT, R0.reuse, 0x7d0, RZ ;  /* 0x000007d000047810 */ /* 0x040fe40007ffe0ff */
[C---:B------:R-:W-:Y:S01]  /*0120*/  IADD3 R5, PT, PT, R0.reuse, 0xbb8, RZ ;  /* 0x00000bb800057810 */ /* 0x040fe20007ffe0ff */
[----:B------:R-:W2:Y:S01]  /*0130*/  LDCU.64 UR8, c[0x0][0x388] ;  /* 0x00007100ff0877ac */ /* 0x000ea20008000a00 */
[----:B------:R-:W-:-:S02]  /*0140*/  IADD3 R6, PT, PT, R0, 0xfa0, RZ ;  /* 0x00000fa000067810 */ /* 0x000fc40007ffe0ff */
[C---:B------:R-:W-:Y:S01]  /*0150*/  IADD3 R7, PT, PT, R0.reuse, 0x1388, RZ ;  /* 0x0000138800077810 */ /* 0x040fe20007ffe0ff */
[----:B------:R-:W-:Y:S01]  /*0160*/  UMOV UR4, URZ ;  /* 0x000000ff00047c82 */ /* 0x000fe20008000000 */
[C---:B------:R-:W-:Y:S02]  /*0170*/  IADD3 R8, PT, PT, R0.reuse, 0x1770, RZ ;  /* 0x0000177000087810 */ /* 0x040fe40007ffe0ff */
[----:B------:R-:W-:Y:S02]  /*0180*/  IADD3 R9, PT, PT, R0, 0x1b58, RZ ;  /* 0x00001b5800097810 */ /* 0x000fe40007ffe0ff */
[----:B------:R-:W-:Y:S01]  /*0190*/  MOV R30, R3 ;  /* 0x00000003001e7202 */ /* 0x000fe20000000f00 */
[----:B0-----:R-:W-:-:S04]  /*01a0*/  UIADD3 UR6, UP0, UPT, UR6, 0x10, URZ ;  /* 0x0000001006067890 */ /* 0x001fc8000ff1e0ff */
[----:B-1----:R-:W-:-:S12]  /*01b0*/  UIADD3.X UR7, UPT, UPT, URZ, UR7, URZ, UP0, !UPT ;  /* 0x00000007ff077290 */ /* 0x002fd800087fe4ff */
.L_x_0:
[----:B------:R-:W-:Y:S02]  /*01c0*/  MOV R15, 0x4 ;  /* 0x00000004000f7802 */ /* 0x000fe40000000f00 */
[----:B------:R-:W-:Y:S02]  /*01d0*/  MOV R25, 0x4 ;  /* 0x0000000400197802 */ /* 0x000fe40000000f00 */
[----:B------:R-:W-:Y:S01]  /*01e0*/  MOV R19, 0x4 ;  /* 0x0000000400137802 */ /* 0x000fe20000000f00 */
[----:B--2---:R-:W-:-:S04]  /*01f0*/  IMAD.WIDE.U32 R14, R0, R15, UR8 ;  /* 0x00000008000e7e25 */ /* 0x004fc8000f8e000f */
[----:B------:R-:W-:Y:S01]  /*0200*/  IMAD.WIDE R24, R30, R25, UR6 ;  /* 0x000000061e187e25 */ /* 0x000fe2000f8e0219 */
[----:B------:R-:W-:Y:S01]  /*0210*/  MOV R23, 0x4 ;  /* 0x0000000400177802 */ /* 0x000fe20000000f00 */
[----:B------:R0:W2:Y:S02]  /*0220*/  LDG.E R26, desc[UR10][R14.64] ;  /* 0x0000000a0e1a7981 */ /* 0x0000a4000c1e1900 */
[----:B------:R-:W-:Y:S02]  /*0230*/  IMAD.WIDE.U32 R18, R2, R19, UR8 ;  /* 0x0000000802127e25 */ /* 0x000fe4000f8e0013 */
[----:B------:R-:W2:Y:S02]  /*0240*/  LDG.E R13, desc[UR10][R24.64+-0x10] ;  /* 0xfffff00a180d7981 */ /* 0x000ea4000c1e1900 */
[----:B------:R-:W-:Y:S02]  /*0250*/  IMAD.WIDE.U32 R22, R4, R23, UR8 ;  /* 0x0000000804167e25 */ /* 0x000fe4000f8e0017 */
[----:B------:R-:W3:Y:S04]  /*0260*/  LDG.E R16, desc[UR10][R24.64+-0xc] ;  /* 0xfffff40a18107981 */ /* 0x000ee8000c1e1900 */
[----:B------:R-:W3:Y:S01]  /*0270*/  LDG.E R17, desc[UR10][R18.64] ;  /* 0x0000000a12117981 */ /* 0x000ee2000c1e1900 */
[----:B------:R-:W-:-:S03]  /*0280*/  MOV R20, 0x4 ;  /* 0x0000000400147802 */ /* 0x000fc60000000f00 */
[----:B------:R-:W4:Y:S04]  /*0290*/  LDG.E R31, desc[UR10][R24.64+-0x8] ;  /* 0xfffff80a181f7981 */ /* 0x000f28000c1e1900 */
[----:B------:R-:W4:Y:S01]  /*02a0*/  LDG.E R32, desc[UR10][R22.64] ;  /* 0x0000000a16207981 */ /* 0x000f22000c1e1900 */
[----:B------:R-:W-:-:S03]  /*02b0*/  IMAD.WIDE.U32 R20, R5, R20, UR8 ;  /* 0x0000000805147e25 */ /* 0x000fc6000f8e0014 */
[----:B------:R-:W5:Y:S04]  /*02c0*/  LDG.E R10, desc[UR10][R24.64+-0x4] ;  /* 0xfffffc0a180a7981 */ /* 0x000f68000c1e1900 */
[----:B------:R-:W5:Y:S01]  /*02d0*/  LDG.E R11, desc[UR10][R20.64] ;  /* 0x0000000a140b7981 */ /* 0x000f62000c1e1900 */
[----:B0-----:R-:W-:Y:S02]  /*02e0*/  MOV R15, 0x4 ;  /* 0x00000004000f7802 */ /* 0x001fe40000000f00 */
[----:B------:R-:W-:-:S03]  /*02f0*/  MOV R28, 0x4 ;  /* 0x00000004001c7802 */ /* 0x000fc60000000f00 */
[----:B------:R-:W-:Y:S01]  /*0300*/  IMAD.WIDE.U32 R14, R6, R15, UR8 ;  /* 0x00000008060e7e25 */ /* 0x000fe2000f8e000f */
[----:B------:R-:W-:-:S04]  /*0310*/  MOV R33, 0x4 ;  /* 0x0000000400217802 */ /* 0x000fc80000000f00 */
[----:B------:R-:W5:Y:S01]  /*0320*/  LDG.E R27, desc[UR10][R14.64] ;  /* 0x0000000a0e1b7981 */ /* 0x000f62000c1e1900 */
[----:B--2---:R-:W-:Y:S01]  /*0330*/  FFMA R29, R13, R26, R12 ;  /* 0x0000001a0d1d7223 */ /* 0x004fe2000000000c */
[----:B------:R-:W-:Y:S02]  /*0340*/  IMAD.WIDE.U32 R12, R7, R28, UR8 ;  /* 0x00000008070c7e25 */ /* 0x000fe4000f8e001c */
[----:B------:R-:W2:Y:S04]  /*0350*/  LDG.E R26, desc[UR10][R24.64] ;  /* 0x0000000a181a7981 */ /* 0x000ea8000c1e1900 */
[----:B------:R-:W2:Y:S01]  /*0360*/  LDG.E R28, desc[UR10][R24.64+0x4] ;  /* 0x0000040a181c7981 */ /* 0x000ea2000c1e1900 */
[----:B---3--:R-:W-:Y:S01]  /*0370*/  FFMA R34, R16, R17, R29 ;  /* 0x0000001110227223 */ /* 0x008fe2000000001d */
[----:B------:R-:W-:-:S02]  /*0380*/  IMAD.WIDE.U32 R16, R8, R33, UR8 ;  /* 0x0000000808107e25 */ /* 0x000fc4000f8e0021 */
[----:B------:R-:W3:Y:S04]  /*0390*/  LDG.E R29, desc[UR10][R12.64] ;  /* 0x0000000a0c1d7981 */ /* 0x000ee8000c1e1900 */
[----:B------:R-:W3:Y:S01]  /*03a0*/  LDG.E R33, desc[UR10][R24.64+0x8] ;  /* 0x0000080a18217981 */ /* 0x000ee2000c1e1900 */
[----:B----4-:R-:W-:-:S03]  /*03b0*/  FFMA R31, R31, R32, R34 ;  /* 0x000000201f1f7223 */ /* 0x010fc60000000022 */
[----:B------:R-:W4:Y:S01]  /*03c0*/  LDG.E R34, desc[UR10][R16.64] ;  /* 0x0000000a10227981 */ /* 0x000f22000c1e1900 */
[----:B-----5:R-:W-:Y:S01]  /*03d0*/  FFMA R35, R10, R11, R31 ;  /* 0x0000000b0a237223 */ /* 0x020fe2000000001f */
[----:B------:R-:W-:Y:S02]  /*03e0*/  MOV R10, 0x4 ;  /* 0x00000004000a7802 */ /* 0x000fe40000000f00 */
[----:B------:R0:W5:Y:S03]  /*03f0*/  LDG.E R31, desc[UR10][R24.64+0xc] ;  /* 0x00000c0a181f7981 */ /* 0x000166000c1e1900 */
[----:B------:R-:W-:-:S05]  /*0400*/  IMAD.WIDE.U32 R10, R9, R10, UR8 ;  /* 0x00000008090a7e25 */ /* 0x000fca000f8e000a */
[----:B------:R-:W5:Y:S01]  /*0410*/  LDG.E R32, desc[UR10][R10.64] ;  /* 0x0000000a0a207981 */ /* 0x000f62000c1e1900 */
[----:B------:R-:W-:-:S04]  /*0420*/  UIADD3 UR5, UP0, UPT, UR8, 0x7d00, URZ ;  /* 0x00007d0008057890 */ /* 0x000fc8000ff1e0ff */
[----:B------:R-:W-:Y:S01]  /*0430*/  UIADD3.X UR12, UPT, UPT, URZ, UR9, URZ, UP0, !UPT ;  /* 0x00000009ff0c7290 */ /* 0x000fe200087fe4ff */
[----:B--2---:R-:W-:Y:S01]  /*0440*/  FFMA R27, R26, R27, R35 ;  /* 0x0000001b1a1b7223 */ /* 0x004fe20000000023 */
[----:B------:R-:W-:Y:S01]  /*0450*/  MOV R26, UR5 ;  /* 0x00000005001a7c02 */ /* 0x000fe20008000f00 */
[----:B------:R-:W2:Y:S02]  /*0460*/  LDG.E R35, desc[UR10][R18.64+0x7d00] ;  /* 0x007d000a12237981 */ /* 0x000ea4000c1e1900 */
[----:B---3--:R-:W-:Y:S01]  /*0470*/  FFMA R28, R28, R29, R27 ;  /* 0x0000001d1c1c7223 */ /* 0x008fe2000000001b */
[----:B------:R-:W-:Y:S02]  /*0480*/  MOV R27, UR12 ;  /* 0x0000000c001b7c02 */ /* 0x000fe40008000f00 */
[----:B------:R-:W-:Y:S01]  /*0490*/  IADD3 R29, PT, PT, R30, 0x8, RZ ;  /* 0x000000081e1d7810 */ /* 0x000fe20007ffe0ff */
[----:B----4-:R-:W-:Y:S01]  /*04a0*/  FFMA R28, R33, R34, R28 ;  /* 0x00000022211c7223 */ /* 0x010fe2000000001c */
[----:B------:R-:W-:Y:S01]  /*04b0*/  MOV R34, 0x4 ;  /* 0x0000000400227802 */ /* 0x000fe20000000f00 */
[----:B------:R-:W-:-:S04]  /*04c0*/  IMAD.WIDE.U32 R26, R0, 0x4, R26 ;  /* 0x00000004001a7825 */ /* 0x000fc800078e001a */
[----:B0-----:R-:W-:Y:S02]  /*04d0*/  IMAD.WIDE R24, R29, R34, UR6 ;  /* 0x000000061d187e25 */ /* 0x001fe4000f8e0222 */
[----:B------:R-:W3:Y:S04]  /*04e0*/  LDG.E R26, desc[UR10][R26.64] ;  /* 0x0000000a1a1a7981 */ /* 0x000ee8000c1e1900 */
[----:B------:R-:W3:Y:S04]  /*04f0*/  LDG.E R29, desc[UR10][R24.64+-0x10] ;  /* 0xfffff00a181d7981 */ /* 0x000ee8000c1e1900 */
[----:B------:R-:W2:Y:S01]  /*0500*/  LDG.E R34, desc[UR10][R24.64+-0xc] ;  /* 0xfffff40a18227981 */ /* 0x000ea2000c1e1900 */
[----:B-----5:R-:W-:-:S03]  /*0510*/  FFMA R28, R31, R32, R28 ;  /* 0x000000201f1c7223 */ /* 0x020fc6000000001c */
[----:B------:R-:W4:Y:S04]  /*0520*/  LDG.E R31, desc[UR10][R24.64+-0x8] ;  /* 0xfffff80a181f7981 */ /* 0x000f28000c1e1900 */
[----:B------:R-:W4:Y:S04]  /*0530*/  LDG.E R32, desc[UR10][R22.64+0x7d00] ;  /* 0x007d000a16207981 */ /* 0x000f28000c1e1900 */
[----:B------:R-:W5:Y:S01]  /*0540*/  LDG.E R27, desc[UR10][R24.64] ;  /* 0x0000000a181b7981 */ /* 0x000f62000c1e1900 */
[----:B---3--:R-:W-:-:S03]  /*0550*/  FFMA R33, R29, R26, R28 ;  /* 0x0000001a1d217223 */ /* 0x008fc6000000001c */
[----:B------:R-:W3:Y:S04]  /*0560*/  LDG.E R28, desc[UR10][R24.64+-0x4] ;  /* 0xfffffc0a181c7981 */ /* 0x000ee8000c1e1900 */
[----:B------:R-:W3:Y:S01]  /*0570*/  LDG.E R29, desc[UR10][R20.64+0x7d00] ;  /* 0x007d000a141d7981 */ /* 0x000ee2000c1e1900 */
[----:B--2---:R-:W-:-:S03]  /*0580*/  FFMA R34, R34, R35, R33 ;  /* 0x0000002322227223 */ /* 0x004fc60000000021 */
[----:B------:R-:W5:Y:S01]  /*0590*/  LDG.E R26, desc[UR10][R14.64+0x7d00] ;  /* 0x007d000a0e1a7981 */ /* 0x000f62000c1e1900 */
[----:B----4-:R-:W-:-:S03]  /*05a0*/  FFMA R31, R31, R32, R34 ;  /* 0x000000201f1f7223 */ /* 0x010fc60000000022 */
[----:B------:R-:W2:Y:S04]  /*05b0*/  LDG.E R32, desc[UR10][R24.64+0x4] ;  /* 0x0000040a18207981 */ /* 0x000ea8000c1e1900 */
[----:B------:R-:W2:Y:S01]  /*05c0*/  LDG.E R33, desc[UR10][R12.64+0x7d00] ;  /* 0x007d000a0c217981 */ /* 0x000ea2000c1e1900 */
[----:B------:R-:W-:Y:S01]  /*05d0*/  UIADD3 UR5, UP0, UPT, UR8, 0xfa00, URZ ;  /* 0x0000fa0008057890 */ /* 0x000fe2000ff1e0ff */
[----:B------:R-:W-:Y:S02]  /*05e0*/  IADD3 R35, PT, PT, R30, 0x10, RZ ;  /* 0x000000101e237810 */ /* 0x000fe40007ffe0ff */
[----:B------:R-:W4:Y:S01]  /*05f0*/  LDG.E R34, desc[UR10][R24.64+0xc] ;  /* 0x00000c0a18227981 */ /* 0x000f22000c1e1900 */
[----:B------:R-:W-:Y:S01]  /*0600*/  UIADD3.X UR12, UPT, UPT, URZ, UR9, URZ, UP0, !UPT ;  /* 0x00000009ff0c7290 */ /* 0x000fe200087fe4ff */
[----:B---3--:R-:W-:-:S02]  /*0610*/  FFMA R28, R28, R29, R31 ;  /* 0x0000001d1c1c7223 */ /* 0x008fc4000000001f */
[----:B------:R-:W3:Y:S02]  /*0620*/  LDG.E R31, desc[UR10][R24.64+0x8] ;  /* 0x0000080a181f7981 */ /* 0x000ee4000c1e1900 */
[----:B-----5:R-:W-:Y:S01]  /*0630*/  FFMA R29, R27, R26, R28 ;  /* 0x0000001a1b1d7223 */ /* 0x020fe2000000001c */
[----:B------:R-:W-:Y:S02]  /*0640*/  MOV R26, UR5 ;  /* 0x00000005001a7c02 */ /* 0x000fe40008000f00 */
[----:B------:R-:W-:Y:S01]  /*0650*/  MOV R27, UR12 ;  /* 0x0000000c001b7c02 */ /* 0x000fe20008000f00 */
[----:B--2---:R-:W-:Y:S02]  /*0660*/  FFMA R32, R32, R33, R29 ;  /* 0x0000002120207223 */ /* 0x004fe4000000001d */
[----:B------:R-:W-:Y:S01]  /*0670*/  IMAD.WIDE.U32 R28, R0, 0x4, R26 ;  /* 0x00000004001c7825 */ /* 0x000fe200078e001a */
[----:B------:R-:W-:Y:S01]  /*0680*/  MOV R26, 0x4 ;  /* 0x00000004001a7802 */ /* 0x000fe20000000f00 */
[----:B------:R-:W3:Y:S04]  /*0690*/  LDG.E R33, desc[UR10][R16.64+0x7d00] ;  /* 0x007d000a10217981 */ /* 0x000ee8000c1e1900 */
[----:B------:R-:W-:Y:S01]  /*06a0*/  IMAD.WIDE R26, R35, R26, UR6 ;  /* 0x00000006231a7e25 */ /* 0x000fe2000f8e021a */
[----:B------:R-:W2:Y:S04]  /*06b0*/  LDG.E R28, desc[UR10][R28.64] ;  /* 0x0000000a1c1c7981 */ /* 0x000ea8000c1e1900 */
[----:B------:R-:W4:Y:S04]  /*06c0*/  LDG.E R35, desc[UR10][R10.64+0x7d00] ;  /* 0x007d000a0a237981 */ /* 0x000f28000c1e1900 */
[----:B------:R-:W2:Y:S04]  /*06d0*/  LDG.E R36, desc[UR10][R26.64+-0x10] ;  /* 0xfffff00a1a247981 */ /* 0x000ea8000c1e1900 */
[----:B------:R-:W5:Y:S04]  /*06e0*/  LDG.E R24, desc[UR10][R26.64+-0xc] ;  /* 0xfffff40a1a187981 */ /* 0x000f68000c1e1900 */
[----:B------:R-:W5:Y:S04]  /*06f0*/  LDG.E R25, desc[UR10][R18.64+0xfa00] ;  /* 0x00fa000a12197981 */ /* 0x000f68000c1e1900 */
[----:B------:R-:W5:Y:S01]  /*0700*/  LDG.E R29, desc[UR10][R26.64+-0x4] ;  /* 0xfffffc0a1a1d7981 */ /* 0x000f62000c1e1900 */
[----:B---3--:R-:W-:-:S03]  /*0710*/  FFMA R31, R31, R33, R32 ;  /* 0x000000211f1f7223 */ /* 0x008fc60000000020 */
[----:B------:R-:W3:Y:S04]  /*0720*/  LDG.E R33, desc[UR10][R26.64+-0x8] ;  /* 0xfffff80a1a217981 */ /* 0x000ee8000c1e1900 */
[----:B------:R-:W3:Y:S01]  /*0730*/  LDG.E R32, desc[UR10][R22.64+0xfa00] ;  /* 0x00fa000a16207981 */ /* 0x000ee2000c1e1900 */
[----:B----4-:R-:W-:-:S04]  /*0740*/  FFMA R31, R34, R35, R31 ;  /* 0x00000023221f7223 */ /* 0x010fc8000000001f */
[----:B--2---:R-:W-:Y:S02]  /*0750*/  FFMA R31, R36, R28, R31 ;  /* 0x0000001c241f7223 */ /* 0x004fe4000000001f */
[----:B------:R-:W2:Y:S02]  /*0760*/  LDG.E R28, desc[UR10][R20.64+0xfa00] ;  /* 0x00fa000a141c7981 */ /* 0x000ea4000c1e1900 */
[----:B-----5:R-:W-:Y:S02]  /*0770*/  FFMA R24, R24, R25, R31 ;  /* 0x0000001918187223 */ /* 0x020fe4000000001f */
[----:B------:R-:W4:Y:S04]  /*0780*/  LDG.E R25, desc[UR10][R26.64] ;  /* 0x0000000a1a197981 */ /* 0x000f28000c1e1900 */
[----:B------:R-:W4:Y:S01]  /*0790*/  LDG.E R31, desc[UR10][R14.64+0xfa00] ;  /* 0x00fa000a0e1f7981 */ /* 0x000f22000c1e1900 */
[----:B---3--:R-:W-:-:S03]  /*07a0*/  FFMA R24, R33, R32, R24 ;  /* 0x0000002021187223 */ /* 0x008fc60000000018 */
[----:B------:R-:W3:Y:S04]  /*07b0*/  LDG.E R33, desc[UR10][R26.64+0x8] ;  /* 0x0000080a1a217981 */ /* 0x000ee8000c1e1900 */
[----:B------:R-:W3:Y:S01]  /*07c0*/  LDG.E R32, desc[UR10][R16.64+0xfa00] ;  /* 0x00fa000a10207981 */ /* 0x000ee2000c1e1900 */
[----:B--2---:R-:W-:-:S03]  /*07d0*/  FFMA R24, R29, R28, R24 ;  /* 0x0000001c1d187223 */ /* 0x004fc60000000018 */
[----:B------:R-:W2:Y:S04]  /*07e0*/  LDG.E R29, desc[UR10][R26.64+0x4] ;  /* 0x0000040a1a1d7981 */ /* 0x000ea8000c1e1900 */
[----:B------:R-:W2:Y:S01]  /*07f0*/  LDG.E R28, desc[UR10][R12.64+0xfa00] ;  /* 0x00fa000a0c1c7981 */ /* 0x000ea2000c1e1900 */
[----:B------:R-:W-:Y:S01]  /*0800*/  UIADD3 UR5, UP0, UPT, UR8, 0x17700, URZ ;  /* 0x0001770008057890 */ /* 0x000fe2000ff1e0ff */
[----:B----4-:R-:W-:-:S03]  /*0810*/  FFMA R24, R25, R31, R24 ;  /* 0x0000001f19187223 */ /* 0x010fc60000000018 */
[----:B------:R-:W-:Y:S01]  /*0820*/  UIADD3.X UR12, UPT, UPT, URZ, UR9, URZ, UP0, !UPT ;  /* 0x00000009ff0c7290 */ /* 0x000fe200087fe4ff */
[----:B------:R-:W4:Y:S05]  /*0830*/  LDG.E R26, desc[UR10][R26.64+0xc] ;  /* 0x00000c0a1a1a7981 */ /* 0x000f2a000c1e1900 */
[----:B------:R-:W-:Y:S01]  /*0840*/  MOV R25, UR12 ;  /* 0x0000000c00197c02 */ /* 0x000fe20008000f00 */
[----:B--2---:R-:W-:Y:S01]  /*0850*/  FFMA R28, R29, R28, R24 ;  /* 0x0000001c1d1c7223 */ /* 0x004fe20000000018 */
[----:B------:R-:W-:Y:S02]  /*0860*/  MOV R24, UR5 ;  /* 0x0000000500187c02 */ /* 0x000fe40008000f00 */
[----:B------:R-:W-:Y:S01]  /*0870*/  MOV R29, 0x4 ;  /* 0x00000004001d7802 */ /* 0x000fe20000000f00 */
[----:B---3--:R-:W-:Y:S01]  /*0880*/  FFMA R31, R33, R32, R28 ;  /* 0x00000020211f7223 */ /* 0x008fe2000000001c */
[----:B------:R-:W-:Y:S01]  /*0890*/  IADD3 R28, PT, PT, R30, 0x18, RZ ;  /* 0x000000181e1c7810 */ /* 0x000fe20007ffe0ff */
[----:B------:R-:W-:Y:S01]  /*08a0*/  IMAD.WIDE.U32 R24, R0, 0x4, R24 ;  /* 0x0000000400187825 */ /* 0x000fe200078e0018 */
[----:B------:R-:W4:Y:S03]  /*08b0*/  LDG.E R32, desc[UR10][R10.64+0xfa00] ;  /* 0x00fa000a0a207981 */ /* 0x000f26000c1e1900 */
[----:B------:R-:W-:Y:S01]  /*08c0*/  IMAD.WIDE R28, R28, R29, UR6 ;  /* 0x000000061c1c7e25 */ /* 0x000fe2000f8e021d */
[----:B------:R-:W2:Y:S04]  /*08d0*/  LDG.E R33, desc[UR10][R18.64+0x17700] ;  /* 0x0177000a12217981 */ /* 0x000ea8000c1e1900 */
[----:B------:R-:W3:Y:S04]  /*08e0*/  LDG.E R24, desc[UR10][R24.64] ;  /* 0x0000000a18187981 */ /* 0x000ee8000c1e1900 */
[----:B------:R-:W3:Y:S04]  /*08f0*/  LDG.E R34, desc[UR10][R28.64+-0x10] ;  /* 0xfffff00a1c227981 */ /* 0x000ee8000c1e1900 */
[----:B------:R-:W2:Y:S04]  /*0900*/  LDG.E R36, desc[UR10][R28.64+-0xc] ;  /* 0xfffff40a1c247981 */ /* 0x000ea8000c1e1900 */
[----:B------:R-:W5:Y:S01]  /*0910*/  LDG.E R27, desc[UR10][R28.64] ;  /* 0x0000000a1c1b7981 */ /* 0x000f62000c1e1900 */
[----:B----4-:R-:W-:-:S03]  /*0920*/  FFMA R31, R26, R32, R31 ;  /* 0x000000201a1f7223 */ /* 0x010fc6000000001f */
[----:B------:R-:W4:Y:S04]  /*0930*/  LDG.E R32, desc[UR10][R22.64+0x17700] ;  /* 0x0177000a16207981 */ /* 0x000f28000c1e1900 */
[----:B------:R-:W4:Y:S01]  /*0940*/  LDG.E R26, desc[UR10][R28.64+-0x8] ;  /* 0xfffff80a1c1a7981 */ /* 0x000f22000c1e1900 */
[----:B---3--:R-:W-:Y:S01]  /*0950*/  FFMA R31, R34, R24, R31 ;  /* 0x00000018221f7223 */ /* 0x008fe2000000001f */
[----:B------:R-:W-:Y:S02]  /*0960*/  UIADD3 UR5, UP0, UPT, UR8, 0x1f400, URZ ;  /* 0x0001f40008057890 */ /* 0x000fe4000ff1e0ff */
[----:B------:R-:W3:Y:S01]  /*0970*/  LDG.E R34, desc[UR10][R28.64+-0x4] ;  /* 0xfffffc0a1c227981 */ /* 0x000ee2000c1e1900 */
[----:B--2---:R-:W-:-:S03]  /*0980*/  FFMA R31, R36, R33, R31 ;  /* 0x00000021241f7223 */ /* 0x004fc6000000001f */
[----:B------:R-:W3:Y:S04]  /*0990*/  LDG.E R33, desc[UR10][R20.64+0x17700] ;  /* 0x0177000a14217981 */ /* 0x000ee8000c1e1900 */
[----:B------:R-:W5:Y:S01]  /*09a0*/  LDG.E R24, desc[UR10][R14.64+0x17700] ;  /* 0x0177000a0e187981 */ /* 0x000f62000c1e1900 */
[----:B------:R-:W-:Y:S01]  /*09b0*/  UIADD3.X UR12, UPT, UPT, URZ, UR9, URZ, UP0, !UPT ;  /* 0x00000009ff0c7290 */ /* 0x000fe200087fe4ff */
[----:B------:R-:W-:Y:S02]  /*09c0*/  IADD3 R35, PT, PT, R30, 0x20, RZ ;  /* 0x000000201e237810 */ /* 0x000fe40007ffe0ff */
[----:B------:R-:W2:Y:S03]  /*09d0*/  LDG.E R22, desc[UR10][R22.64+0x1f400] ;  /* 0x01f4000a16167981 */ /* 0x000ea6000c1e1900 */
[----:B------:R-:W-:Y:S01]  /*09e0*/  MOV R25, UR12 ;  /* 0x0000000c00197c02 */ /* 0x000fe20008000f00 */
[----:B------:R-:W2:Y:S04]  /*09f0*/  LDG.E R36, desc[UR10][R10.64+0x17700] ;  /* 0x0177000a0a247981 */ /* 0x000ea8000c1e1900 */
[----:B------:R-:W2:Y:S04]  /*0a00*/  LDG.E R14, desc[UR10][R14.64+0x1f400] ;  /* 0x01f4000a0e0e7981 */ /* 0x000ea8000c1e1900 */
[----:B------:R-:W2:Y:S04]  /*0a10*/  LDG.E R23, desc[UR10][R28.64+0xc] ;  /* 0x00000c0a1c177981 */ /* 0x000ea8000c1e1900 */
[----:B------:R-:W2:Y:S01]  /*0a20*/  LDG.E R10, desc[UR10][R10.64+0x1f400] ;  /* 0x01f4000a0a0a7981 */ /* 0x000ea2000c1e1900 */
[----:B----4-:R-:W-:-:S03]  /*0a30*/  FFMA R31, R26, R32, R31 ;  /* 0x000000201a1f7223 */ /* 0x010fc6000000001f */
[----:B------:R-:W4:Y:S04]  /*0a40*/  LDG.E R32, desc[UR10][R12.64+0x17700] ;  /* 0x0177000a0c207981 */ /* 0x000f28000c1e1900 */
[----:B------:R0:W2:Y:S01]  /*0a50*/  LDG.E R26, desc[UR10][R18.64+0x1f400] ;  /* 0x01f4000a121a7981 */ /* 0x0000a2000c1e1900 */
[----:B---3--:R-:W-:-:S03]  /*0a60*/  FFMA R34, R34, R33, R31 ;  /* 0x0000002122227223 */ /* 0x008fc6000000001f */
[----:B------:R-:W3:Y:S01]  /*0a70*/  LDG.E R12, desc[UR10][R12.64+0x1f400] ;  /* 0x01f4000a0c0c7981 */ /* 0x000ee2000c1e1900 */
[----:B-----5:R-:W-:Y:S01]  /*0a80*/  FFMA R27, R27, R24, R34 ;  /* 0x000000181b1b7223 */ /* 0x020fe20000000022 */
[----:B------:R-:W-:Y:S02]  /*0a90*/  MOV R24, UR5 ;  /* 0x0000000500187c02 */ /* 0x000fe40008000f00 */
[----:B------:R-:W4:Y:S01]  /*0aa0*/  LDG.E R34, desc[UR10][R28.64+0x4] ;  /* 0x0000040a1c227981 */ /* 0x000f22000c1e1900 */
[----:B0-----:R-:W-:-:S03]  /*0ab0*/  MOV R18, 0x4 ;  /* 0x0000000400127802 */ /* 0x001fc60000000f00 */
[----:B------:R0:W5:Y:S01]  /*0ac0*/  LDG.E R33, desc[UR10][R20.64+0x1f400] ;  /* 0x01f4000a14217981 */ /* 0x000162000c1e1900 */
[----:B------:R-:W-:-:S03]  /*0ad0*/  IMAD.WIDE.U32 R24, R0, 0x4, R24 ;  /* 0x0000000400187825 */ /* 0x000fc600078e0018 */
[----:B------:R-:W0:Y:S01]  /*0ae0*/  LDG.E R31, desc[UR10][R28.64+0x8] ;  /* 0x0000080a1c1f7981 */ /* 0x000e22000c1e1900 */
[----:B------:R-:W-:-:S03]  /*0af0*/  IMAD.WIDE R18, R35, R18, UR6 ;  /* 0x0000000623127e25 */ /* 0x000fc6000f8e0212 */
[----:B------:R-:W3:Y:S04]  /*0b00*/  LDG.E R24, desc[UR10][R24.64] ;  /* 0x0000000a18187981 */ /* 0x000ee8000c1e1900 */
[----:B------:R-:W0:Y:S04]  /*0b10*/  LDG.E R20, desc[UR10][R16.64+0x17700] ;  /* 0x0177000a10147981 */ /* 0x000e28000c1e1900 */
[----:B------:R-:W3:Y:S04]  /*0b20*/  LDG.E R21, desc[UR10][R18.64+-0x10] ;  /* 0xfffff00a12157981 */ /* 0x000ee8000c1e1900 */
[----:B------:R-:W5:Y:S04]  /*0b30*/  LDG.E R35, desc[UR10][R18.64+-0xc] ;  /* 0xfffff40a12237981 */ /* 0x000f68000c1e1900 */
[----:B------:R-:W5:Y:S04]  /*0b40*/  LDG.E R37, desc[UR10][R18.64+-0x8] ;  /* 0xfffff80a12257981 */ /* 0x000f68000c1e1900 */
[----:B------:R-:W5:Y:S04]  /*0b50*/  LDG.E R29, desc[UR10][R18.64+-0x4] ;  /* 0xfffffc0a121d7981 */ /* 0x000f68000c1e1900 */
[----:B------:R-:W5:Y:S04]  /*0b60*/  LDG.E R13, desc[UR10][R18.64] ;  /* 0x0000000a120d7981 */ /* 0x000f68000c1e1900 */
[----:B------:R-:W5:Y:S04]  /*0b70*/  LDG.E R11, desc[UR10][R18.64+0x4] ;  /* 0x0000040a120b7981 */ /* 0x000f68000c1e1900 */
[----:B------:R-:W5:Y:S04]  /*0b80*/  LDG.E R28, desc[UR10][R16.64+0x1f400] ;  /* 0x01f4000a101c7981 */ /* 0x000f68000c1e1900 */
[----:B------:R-:W5:Y:S04]  /*0b90*/  LDG.E R25, desc[UR10][R18.64+0x8] ;  /* 0x0000080a12197981 */ /* 0x000f68000c1e1900 */
[----:B------:R-:W5:Y:S01]  /*0ba0*/  LDG.E R15, desc[UR10][R18.64+0xc] ;  /* 0x00000c0a120f7981 */ /* 0x000f62000c1e1900 */
[----:B------:R-:W-:-:S02]  /*0bb0*/  UIADD3 UR8, UP0, UPT, UR8, 0x27100, URZ ;  /* 0x0002710008087890 */ /* 0x000fc4000ff1e0ff */
[----:B------:R-:W-:Y:S02]  /*0bc0*/  UIADD3 UR4, UPT, UPT, UR4, 0x28, URZ ;  /* 0x0000002804047890 */ /* 0x000fe4000fffe0ff */
[----:B------:R-:W-:Y:S02]  /*0bd0*/  UIADD3.X UR9, UPT, UPT, URZ, UR9, URZ, UP0, !UPT ;  /* 0x00000009ff097290 */ /* 0x000fe400087fe4ff */
[----:B------:R-:W-:Y:S01]  /*0be0*/  UISETP.NE.AND UP0, UPT, UR4, 0x3e8, UPT ;  /* 0x000003e80400788c */ /* 0x000fe2000bf05270 */
[----:B------:R-:W-:Y:S01]  /*0bf0*/  IADD3 R30, PT, PT, R30, 0x28, RZ ;  /* 0x000000281e1e7810 */ /* 0x000fe20007ffe0ff */
[----:B----4-:R-:W-:-:S04]  /*0c00*/  FFMA R32, R34, R32, R27 ;  /* 0x0000002022207223 */ /* 0x010fc8000000001b */
[----:B0-----:R-:W-:-:S04]  /*0c10*/  FFMA R20, R31, R20, R32 ;  /* 0x000000141f147223 */ /* 0x001fc80000000020 */
[----:B--2---:R-:W-:-:S04]  /*0c20*/  FFMA R20, R23, R36, R20 ;  /* 0x0000002417147223 */ /* 0x004fc80000000014 */
[----:B---3--:R-:W-:-:S04]  /*0c30*/  FFMA R24, R21, R24, R20 ;  /* 0x0000001815187223 */ /* 0x008fc80000000014 */
[----:B-----5:R-:W-:-:S04]  /*0c40*/  FFMA R24, R35, R26, R24 ;  /* 0x0000001a23187223 */ /* 0x020fc80000000018 */
[----:B------:R-:W-:-:S04]  /*0c50*/  FFMA R22, R37, R22, R24 ;  /* 0x0000001625167223 */ /* 0x000fc80000000018 */
[----:B------:R-:W-:-:S04]  /*0c60*/  FFMA R22, R29, R33, R22 ;  /* 0x000000211d167223 */ /* 0x000fc80000000016 */
[----:B------:R-:W-:-:S04]  /*0c70*/  FFMA R14, R13, R14, R22 ;  /* 0x0000000e0d0e7223 */ /* 0x000fc80000000016 */
[----:B------:R-:W-:-:S04]  /*0c80*/  FFMA R12, R11, R12, R14 ;  /* 0x0000000c0b0c7223 */ /* 0x000fc8000000000e */
[----:B------:R-:W-:-:S04]  /*0c90*/  FFMA R12, R25, R28, R12 ;  /* 0x0000001c190c7223 */ /* 0x000fc8000000000c */
[----:B------:R-:W-:Y:S01]  /*0ca0*/  FFMA R12, R15, R10, R12 ;  /* 0x0000000a0f0c7223 */ /* 0x000fe2000000000c */
[----:B------:R-:W-:Y:S06]  /*0cb0*/  BRA.U UP0, `(.L_x_0) ;  /* 0xfffffff500407547 */ /* 0x000fec000b83ffff */
[----:B------:R-:W0:Y:S01]  /*0cc0*/  LDC.64 R4, c[0x0][0x390] ;  /* 0x0000e400ff047b82 */ /* 0x000e220000000a00 */
[----:B------:R-:W-:-:S05]  /*0cd0*/  IADD3 R3, PT, PT, R0, R3, RZ ;  /* 0x0000000300037210 */ /* 0x000fca0007ffe0ff */
[----:B0-----:R-:W-:-:S05]  /*0ce0*/  IMAD.WIDE R2, R3, 0x4, R4 ;  /* 0x0000000403027825 */ /* 0x001fca00078e0204 */
[----:B------:R-:W-:Y:S01]  /*0cf0*/  STG.E desc[UR10][R2.64], R12 ;  /* 0x0000000c02007986 */ /* 0x000fe2000c10190a */
[----:B------:R-:W-:Y:S05]  /*0d00*/  EXIT ;  /* 0x000000000000794d */ /* 0x000fea0003800000 */
.L_x_1:
[----:B------:R-:W-:-:S00]  /*0d10*/  BRA `(.L_x_1) ;  /* 0xfffffffc00fc7947 */ /* 0x000fc0000383ffff */
[----:B------:R-:W-:-:S00]  /*0d20*/  NOP ;  /* 0x0000000000007918 */ /* 0x000fc00000000000 */
        /* <DEDUP_REMOVED lines=13> */
.L_x_2:


//--------------------- .nv.shared.reserved.0     --------------------------
	.section	.nv.shared.reserved.0,"aw",@nobits
	.weak		__nv_reservedSMEM_offset_0_alias
	.size		__nv_reservedSMEM_offset_0_alias, 0, 64
	.other		__nv_reservedSMEM_offset_0_alias,@"STO_CUDA_RESERVED_SHARED STV_DEFAULT"
__nv_reservedSMEM_offset_0_alias:
	.zero		0
	.zero		64


//--------------------- .nv.constant0._Z15matrix_multiplyPfS_S_ --------------------------
	.section	.nv.constant0._Z15matrix_multiplyPfS_S_,"a",@progbits
	.sectionflags	@""
	.align	4
.nv.constant0._Z15matrix_multiplyPfS_S_:
	.zero		920


//--------------------- SYMBOLS --------------------------

	.type		.nv.reservedSmem.offset0,@object
	.size		.nv.reservedSmem.offset0,0x4
